//
// Generated by NVIDIA NVVM Compiler
//
// Compiler Build ID: CL-36424714
// Cuda compilation tools, release 13.0, V13.0.88
// Based on NVVM 20.0.0
//

.version 9.0
.target sm_100
.address_size 64

	// .globl	_Z4blurPiS_S_

.visible .entry _Z4blurPiS_S_(
	.param .u64 .ptr .align 1 _Z4blurPiS_S__param_0,
	.param .u64 .ptr .align 1 _Z4blurPiS_S__param_1,
	.param .u64 .ptr .align 1 _Z4blurPiS_S__param_2
)
{
	.reg .pred 	%p<4>;
	.reg .b32 	%r<23>;
	.reg .b64 	%rd<11>;

	ld.param.u64 	%rd1, [_Z4blurPiS_S__param_0];
	ld.param.u64 	%rd2, [_Z4blurPiS_S__param_1];
	ld.param.u64 	%rd3, [_Z4blurPiS_S__param_2];
	mov.u32 	%r3, %ctaid.x;
	mov.u32 	%r4, %ntid.x;
	mov.u32 	%r5, %tid.x;
	mad.lo.s32 	%r1, %r3, %r4, %r5;
	mov.u32 	%r6, %ctaid.y;
	mov.u32 	%r7, %ntid.y;
	mov.u32 	%r8, %tid.y;
	mad.lo.s32 	%r9, %r6, %r7, %r8;
	setp.gt.s32 	%p1, %r1, 427;
	setp.gt.u32 	%p2, %r9, 520;
	or.pred  	%p3, %p1, %p2;
	@%p3 bra 	$L__BB0_2;
	cvta.to.global.u64 	%rd4, %rd1;
	cvta.to.global.u64 	%rd5, %rd2;
	cvta.to.global.u64 	%rd6, %rd3;
	mad.lo.s32 	%r10, %r1, 428, %r9;
	mul.wide.s32 	%rd7, %r10, 4;
	add.s64 	%rd8, %rd4, %rd7;
	ld.global.u32 	%r11, [%rd8];
	shr.u32 	%r12, %r11, 31;
	add.s32 	%r13, %r11, %r12;
	shr.s32 	%r14, %r13, 1;
	st.global.u32 	[%rd8], %r14;
	add.s64 	%rd9, %rd5, %rd7;
	ld.global.u32 	%r15, [%rd9];
	shr.u32 	%r16, %r15, 31;
	add.s32 	%r17, %r15, %r16;
	shr.s32 	%r18, %r17, 1;
	st.global.u32 	[%rd9], %r18;
	add.s64 	%rd10, %rd6, %rd7;
	ld.global.u32 	%r19, [%rd10];
	shr.u32 	%r20, %r19, 31;
	add.s32 	%r21, %r19, %r20;
	shr.s32 	%r22, %r21, 1;
	st.global.u32 	[%rd10], %r22;
$L__BB0_2:
	ret;

}


// ===== COMPILED SASS (sm_100) =====

	.target	sm_100

	.elftype	@"ET_EXEC"


//--------------------- .note.nv.tkinfo           --------------------------
	.section	.note.nv.tkinfo,"",@"SHT_NOTE"
	.sectionflags	@"SHF_NOTE_NV_TKINFO"
	.tkinfo
        /*0018*/ 	.word	0x00000002
        /*0030*/ 	.string	""
        /*0030*/ 	.string	"ptxas"
        /*0030*/ 	.string	"Cuda compilation tools, release 13.0, V13.0.88"
        /*0030*/ 	.string	"Build cuda_13.0.r13.0/compiler.36424714_0"
        /*0030*/ 	.string	"-arch sm_100 -m 64 "



//--------------------- .note.nv.cuinfo           --------------------------
	.section	.note.nv.cuinfo,"",@"SHT_NOTE"
	.sectionflags	@"SHF_NOTE_NV_CUINFO"
        /*0018*/ 	.short	0x0002
        /*001a*/ 	.short	0x0064
        /*001c*/ 	.short	0x0082
	.zero		2


//--------------------- .nv.info                  --------------------------
	.section	.nv.info,"",@"SHT_CUDA_INFO"
	.align	4


	//----- nvinfo : EIATTR_REGCOUNT
	.align		4
        /*0000*/ 	.byte	0x04, 0x2f
        /*0002*/ 	.short	(.L_1 - .L_0)
	.align		4
.L_0:
        /*0004*/ 	.word	index@(_Z4blurPiS_S_)
        /*0008*/ 	.word	0x00000010


	//----- nvinfo : EIATTR_FRAME_SIZE
	.align		4
.L_1:
        /*000c*/ 	.byte	0x04, 0x11
        /*000e*/ 	.short	(.L_3 - .L_2)
	.align		4
.L_2:
        /*0010*/ 	.word	index@(_Z4blurPiS_S_)
        /*0014*/ 	.word	0x00000000


	//----- nvinfo : EIATTR_MIN_STACK_SIZE
	.align		4
.L_3:
        /*0018*/ 	.byte	0x04, 0x12
        /*001a*/ 	.short	(.L_5 - .L_4)
	.align		4
.L_4:
        /*001c*/ 	.word	index@(_Z4blurPiS_S_)
        /*0020*/ 	.word	0x00000000
.L_5:


//--------------------- .nv.compat                --------------------------
	.section	.nv.compat,"",@"SHT_CUDA_COMPAT_INFO"
	.align	4
        /*0000*/ 	.byte	0x02, 0x09, 0x00, 0x00, 0x02, 0x02, 0x01, 0x00, 0x02, 0x05, 0x05, 0x00, 0x03, 0x07, 0x01, 0x01
        /*0010*/ 	.byte	0x02, 0x03, 0x00, 0x00, 0x02, 0x06, 0x01, 0x00, 0x04, 0x0b, 0x08, 0x00, 0x09, 0x00, 0x00, 0x00
        /*0020*/ 	.byte	0x00, 0x00, 0x00, 0x00


//--------------------- .nv.info._Z4blurPiS_S_    --------------------------
	.section	.nv.info._Z4blurPiS_S_,"",@"SHT_CUDA_INFO"
	.sectionflags	@""
	.align	4


	//----- nvinfo : EIATTR_CUDA_API_VERSION
	.align		4
        /*0000*/ 	.byte	0x04, 0x37
        /*0002*/ 	.short	(.L_7 - .L_6)
.L_6:
        /*0004*/ 	.word	0x00000082


	//----- nvinfo : EIATTR_KPARAM_INFO
	.align		4
.L_7:
        /*0008*/ 	.byte	0x04, 0x17
        /*000a*/ 	.short	(.L_9 - .L_8)
.L_8:
        /*000c*/ 	.word	0x00000000
        /*0010*/ 	.short	0x0002
        /*0012*/ 	.short	0x0010
        /*0014*/ 	.byte	0x00, 0xf5, 0x21, 0x00


	//----- nvinfo : EIATTR_KPARAM_INFO
	.align		4
.L_9:
        /*0018*/ 	.byte	0x04, 0x17
        /*001a*/ 	.short	(.L_11 - .L_10)
.L_10:
        /*001c*/ 	.word	0x00000000
        /*0020*/ 	.short	0x0001
        /*0022*/ 	.short	0x0008
        /*0024*/ 	.byte	0x00, 0xf5, 0x21, 0x00


	//----- nvinfo : EIATTR_KPARAM_INFO
	.align		4
.L_11:
        /*0028*/ 	.byte	0x04, 0x17
        /*002a*/ 	.short	(.L_13 - .L_12)
.L_12:
        /*002c*/ 	.word	0x00000000
        /*0030*/ 	.short	0x0000
        /*0032*/ 	.short	0x0000
        /*0034*/ 	.byte	0x00, 0xf5, 0x21, 0x00


	//----- nvinfo : EIATTR_SPARSE_MMA_MASK
	.align		4
.L_13:
        /*0038*/ 	.byte	0x03, 0x50
        /*003a*/ 	.short	0x0000


	//----- nvinfo : EIATTR_MAXREG_COUNT
	.align		4
        /*003c*/ 	.byte	0x03, 0x1b
        /*003e*/ 	.short	0x00ff


	//----- nvinfo : EIATTR_MERCURY_ISA_VERSION
	.align		4
        /*0040*/ 	.byte	0x03, 0x5f
        /*0042*/ 	.short	0x0101


	//----- nvinfo : EIATTR_VRC_CTA_INIT_COUNT
	.align		4
        /*0044*/ 	.byte	0x02, 0x4a
	.zero		1
	.zero		1


	//----- nvinfo : EIATTR_EXIT_INSTR_OFFSETS
	.align		4
        /*0048*/ 	.byte	0x04, 0x1c
        /*004a*/ 	.short	(.L_15 - .L_14)


	//   ....[0]....
.L_14:
        /*004c*/ 	.word	0x000000b0


	//   ....[1]....
        /*0050*/ 	.word	0x00000200


	//----- nvinfo : EIATTR_CBANK_PARAM_SIZE
	.align		4
.L_15:
        /*0054*/ 	.byte	0x03, 0x19
        /*0056*/ 	.short	0x0018


	//----- nvinfo : EIATTR_PARAM_CBANK
	.align		4
        /*0058*/ 	.byte	0x04, 0x0a
        /*005a*/ 	.short	(.L_17 - .L_16)
	.align		4
.L_16:
        /*005c*/ 	.word	index@(.nv.constant0._Z4blurPiS_S_)
        /*0060*/ 	.short	0x0380
        /*0062*/ 	.short	0x0018


	//----- nvinfo : EIATTR_SW_WAR
	.align		4
.L_17:
        /*0064*/ 	.byte	0x04, 0x36
        /*0066*/ 	.short	(.L_19 - .L_18)
.L_18:
        /*0068*/ 	.word	0x00000008
.L_19:


//--------------------- .nv.callgraph             --------------------------
	.section	.nv.callgraph,"",@"SHT_CUDA_CALLGRAPH"
	.align	4
	.sectionentsize	8
	.align		4
        /*0000*/ 	.word	0x00000000
	.align		4
        /*0004*/ 	.word	0xffffffff
	.align		4
        /*0008*/ 	.word	0x00000000
	.align		4
        /*000c*/ 	.word	0xfffffffe
	.align		4
        /*0010*/ 	.word	0x00000000
	.align		4
        /*0014*/ 	.word	0xfffffffd
	.align		4
        /*0018*/ 	.word	0x00000000
	.align		4
        /*001c*/ 	.word	0xfffffffc


//--------------------- .text._Z4blurPiS_S_       --------------------------
	.section	.text._Z4blurPiS_S_,"ax",@progbits
	.align	128
        .global         _Z4blurPiS_S_
        .type           _Z4blurPiS_S_,@function
        .size           _Z4blurPiS_S_,(.L_x_1 - _Z4blurPiS_S_)
        .other          _Z4blurPiS_S_,@"STO_CUDA_ENTRY STV_DEFAULT"
_Z4blurPiS_S_:
.text._Z4blurPiS_S_:
[----:B------:R-:W-:Y:S01]  /*0000*/  LDC R1, c[0x0][0x37c] ;  /* 0x0000df00ff017b82 */ /* 0x000fe20000000800 */
[----:B------:R-:W0:Y:S07]  /*0010*/  S2R R2, SR_TID.Y ;  /* 0x0000000000027919 */ /* 0x000e2e0000002200 */
[----:B------:R-:W1:Y:S01]  /*0020*/  LDC R0, c[0x0][0x360] ;  /* 0x0000d800ff007b82 */ /* 0x000e620000000800 */
[----:B------:R-:W1:Y:S07]  /*0030*/  S2R R3, SR_TID.X ;  /* 0x0000000000037919 */ /* 0x000e6e0000002100 */
[----:B------:R-:W0:Y:S08]  /*0040*/  S2UR UR5, SR_CTAID.Y ;  /* 0x00000000000579c3 */ /* 0x000e300000002600 */
[----:B------:R-:W0:Y:S08]  /*0050*/  LDC R5, c[0x0][0x364] ;  /* 0x0000d900ff057b82 */ /* 0x000e300000000800 */
[----:B------:R-:W1:Y:S01]  /*0060*/  S2UR UR4, SR_CTAID.X ;  /* 0x00000000000479c3 */ /* 0x000e620000002500 */
[----:B0-----:R-:W-:-:S05]  /*0070*/  IMAD R5, R5, UR5, R2 ;  /* 0x0000000505057c24 */ /* 0x001fca000f8e0202 */
[----:B------:R-:W-:Y:S01]  /*0080*/  ISETP.GT.U32.AND P0, PT, R5, 0x208, PT ;  /* 0x000002080500780c */ /* 0x000fe20003f04070 */
[----:B-1----:R-:W-:-:S05]  /*0090*/  IMAD R0, R0, UR4, R3 ;  /* 0x0000000400007c24 */ /* 0x002fca000f8e0203 */
[----:B------:R-:W-:-:S13]  /*00a0*/  ISETP.GT.OR P0, PT, R0, 0x1ab, P0 ;  /* 0x000001ab0000780c */ /* 0x000fda0000704670 */
[----:B------:R-:W-:Y:S05]  /*00b0*/  @P0 EXIT ;  /* 0x000000000000094d */ /* 0x000fea0003800000 */
[----:B------:R-:W0:Y:S01]  /*00c0*/  LDC.64 R2, c[0x0][0x380] ;  /* 0x0000e000ff027b82 */ /* 0x000e220000000a00 */
[----:B------:R-:W1:Y:S01]  /*00d0*/  LDCU.64 UR4, c[0x0][0x358] ;  /* 0x00006b00ff0477ac */ /* 0x000e620008000a00 */
[----:B------:R-:W-:-:S06]  /*00e0*/  IMAD R9, R0, 0x1ac, R5 ;  /* 0x000001ac00097824 */ /* 0x000fcc00078e0205 */
[----:B------:R-:W2:Y:S08]  /*00f0*/  LDC.64 R4, c[0x0][0x388] ;  /* 0x0000e200ff047b82 */ /* 0x000eb00000000a00 */
[----:B------:R-:W3:Y:S01]  /*0100*/  LDC.64 R6, c[0x0][0x390] ;  /* 0x0000e400ff067b82 */ /* 0x000ee20000000a00 */
[----:B0-----:R-:W-:-:S05]  /*0110*/  IMAD.WIDE R2, R9, 0x4, R2 ;  /* 0x0000000409027825 */ /* 0x001fca00078e0202 */
[----:B-1----:R-:W4:Y:S01]  /*0120*/  LDG.E R0, desc[UR4][R2.64] ;  /* 0x0000000402007981 */ /* 0x002f22000c1e1900 */
[----:B--2---:R-:W-:Y:S01]  /*0130*/  IMAD.WIDE R4, R9, 0x4, R4 ;  /* 0x0000000409047825 */ /* 0x004fe200078e0204 */
[----:B----4-:R-:W-:-:S04]  /*0140*/  LEA.HI R0, R0, R0, RZ, 0x1 ;  /* 0x0000000000007211 */ /* 0x010fc800078f08ff */
[----:B------:R-:W-:-:S05]  /*0150*/  SHF.R.S32.HI R11, RZ, 0x1, R0 ;  /* 0x00000001ff0b7819 */ /* 0x000fca0000011400 */
[----:B------:R-:W-:Y:S04]  /*0160*/  STG.E desc[UR4][R2.64], R11 ;  /* 0x0000000b02007986 */ /* 0x000fe8000c101904 */
[----:B------:R-:W2:Y:S01]  /*0170*/  LDG.E R0, desc[UR4][R4.64] ;  /* 0x0000000404007981 */ /* 0x000ea2000c1e1900 */
[----:B---3--:R-:W-:Y:S01]  /*0180*/  IMAD.WIDE R6, R9, 0x4, R6 ;  /* 0x0000000409067825 */ /* 0x008fe200078e0206 */
[----:B--2---:R-:W-:-:S04]  /*0190*/  LEA.HI R0, R0, R0, RZ, 0x1 ;  /* 0x0000000000007211 */ /* 0x004fc800078f08ff */
[----:B------:R-:W-:-:S05]  /*01a0*/  SHF.R.S32.HI R13, RZ, 0x1, R0 ;  /* 0x00000001ff0d7819 */ /* 0x000fca0000011400 */
[----:B------:R-:W-:Y:S04]  /*01b0*/  STG.E desc[UR4][R4.64], R13 ;  /* 0x0000000d04007986 */ /* 0x000fe8000c101904 */
[----:B------:R-:W2:Y:S02]  /*01c0*/  LDG.E R0, desc[UR4][R6.64] ;  /* 0x0000000406007981 */ /* 0x000ea4000c1e1900 */
[----:B--2---:R-:W-:-:S04]  /*01d0*/  LEA.HI R0, R0, R0, RZ, 0x1 ;  /* 0x0000000000007211 */ /* 0x004fc800078f08ff */
[----:B------:R-:W-:-:S05]  /*01e0*/  SHF.R.S32.HI R9, RZ, 0x1, R0 ;  /* 0x00000001ff097819 */ /* 0x000fca0000011400 */
[----:B------:R-:W-:Y:S01]  /*01f0*/  STG.E desc[UR4][R6.64], R9 ;  /* 0x0000000906007986 */ /* 0x000fe2000c101904 */
[----:B------:R-:W-:Y:S05]  /*0200*/  EXIT ;  /* 0x000000000000794d */ /* 0x000fea0003800000 */
.L_x_0:
[----:B------:R-:W-:-:S00]  /*0210*/  BRA `(.L_x_0) ;  /* 0xfffffffc00fc7947 */ /* 0x000fc0000383ffff */
[----:B------:R-:W-:-:S00]  /*0220*/  NOP ;  /* 0x0000000000007918 */ /* 0x000fc00000000000 */
        /* <DEDUP_REMOVED lines=13> */
.L_x_1:


//--------------------- .nv.shared.reserved.0     --------------------------
	.section	.nv.shared.reserved.0,"aw",@nobits
	.weak		__nv_reservedSMEM_offset_0_alias
	.size		__nv_reservedSMEM_offset_0_alias, 0, 64
	.other		__nv_reservedSMEM_offset_0_alias,@"STO_CUDA_RESERVED_SHARED STV_DEFAULT"
__nv_reservedSMEM_offset_0_alias:
	.zero		0
	.zero		64


//--------------------- .nv.constant0._Z4blurPiS_S_ --------------------------
	.section	.nv.constant0._Z4blurPiS_S_,"a",@progbits
	.sectionflags	@""
	.align	4
.nv.constant0._Z4blurPiS_S_:
	.zero		920


//--------------------- SYMBOLS --------------------------

	.type		.nv.reservedSmem.offset0,@object
	.size		.nv.reservedSmem.offset0,0x4
